//
// Generated by NVIDIA NVVM Compiler
//
// Compiler Build ID: CL-36424714
// Cuda compilation tools, release 13.0, V13.0.88
// Based on NVVM 20.0.0
//

.version 9.0
.target sm_100
.address_size 64

	// .globl	_Z20matrixMultiplyKernelPKfS0_Pfiii

.visible .entry _Z20matrixMultiplyKernelPKfS0_Pfiii(
	.param .u64 .ptr .align 1 _Z20matrixMultiplyKernelPKfS0_Pfiii_param_0,
	.param .u64 .ptr .align 1 _Z20matrixMultiplyKernelPKfS0_Pfiii_param_1,
	.param .u64 .ptr .align 1 _Z20matrixMultiplyKernelPKfS0_Pfiii_param_2,
	.param .u32 _Z20matrixMultiplyKernelPKfS0_Pfiii_param_3,
	.param .u32 _Z20matrixMultiplyKernelPKfS0_Pfiii_param_4,
	.param .u32 _Z20matrixMultiplyKernelPKfS0_Pfiii_param_5
)
{
	.reg .pred 	%p<13>;
	.reg .b32 	%r<41>;
	.reg .b32 	%f<68>;
	.reg .b64 	%rd<53>;

	ld.param.u64 	%rd7, [_Z20matrixMultiplyKernelPKfS0_Pfiii_param_0];
	ld.param.u64 	%rd8, [_Z20matrixMultiplyKernelPKfS0_Pfiii_param_1];
	ld.param.u64 	%rd6, [_Z20matrixMultiplyKernelPKfS0_Pfiii_param_2];
	ld.param.u32 	%r18, [_Z20matrixMultiplyKernelPKfS0_Pfiii_param_3];
	ld.param.u32 	%r19, [_Z20matrixMultiplyKernelPKfS0_Pfiii_param_4];
	ld.param.u32 	%r20, [_Z20matrixMultiplyKernelPKfS0_Pfiii_param_5];
	cvta.to.global.u64 	%rd1, %rd8;
	cvta.to.global.u64 	%rd2, %rd7;
	mov.u32 	%r21, %ctaid.y;
	mov.u32 	%r22, %ntid.y;
	mov.u32 	%r23, %tid.y;
	mad.lo.s32 	%r1, %r21, %r22, %r23;
	mov.u32 	%r24, %ctaid.x;
	mov.u32 	%r25, %ntid.x;
	mov.u32 	%r26, %tid.x;
	mad.lo.s32 	%r2, %r24, %r25, %r26;
	setp.ge.s32 	%p1, %r1, %r20;
	setp.ge.s32 	%p2, %r2, %r19;
	or.pred  	%p3, %p2, %p1;
	@%p3 bra 	$L__BB0_14;
	setp.lt.s32 	%p4, %r18, 1;
	mov.f32 	%f67, 0f00000000;
	@%p4 bra 	$L__BB0_13;
	mul.lo.s32 	%r3, %r18, %r1;
	and.b32  	%r4, %r18, 7;
	setp.lt.u32 	%p5, %r18, 8;
	mov.f32 	%f67, 0f00000000;
	mov.b32 	%r39, 0;
	@%p5 bra 	$L__BB0_5;
	and.b32  	%r39, %r18, 2147483640;
	neg.s32 	%r37, %r39;
	shl.b32 	%r7, %r19, 3;
	mul.wide.u32 	%rd9, %r3, 4;
	add.s64 	%rd10, %rd9, %rd2;
	add.s64 	%rd52, %rd10, 16;
	mov.f32 	%f67, 0f00000000;
	mul.wide.s32 	%rd13, %r19, 4;
	mov.u32 	%r36, %r2;
$L__BB0_4:
	.pragma "nounroll";
	ld.global.f32 	%f17, [%rd52+-16];
	mul.wide.s32 	%rd11, %r36, 4;
	add.s64 	%rd12, %rd1, %rd11;
	ld.global.f32 	%f18, [%rd12];
	fma.rn.f32 	%f19, %f17, %f18, %f67;
	ld.global.f32 	%f20, [%rd52+-12];
	add.s64 	%rd14, %rd12, %rd13;
	ld.global.f32 	%f21, [%rd14];
	fma.rn.f32 	%f22, %f20, %f21, %f19;
	ld.global.f32 	%f23, [%rd52+-8];
	add.s64 	%rd15, %rd14, %rd13;
	ld.global.f32 	%f24, [%rd15];
	fma.rn.f32 	%f25, %f23, %f24, %f22;
	ld.global.f32 	%f26, [%rd52+-4];
	add.s64 	%rd16, %rd15, %rd13;
	ld.global.f32 	%f27, [%rd16];
	fma.rn.f32 	%f28, %f26, %f27, %f25;
	ld.global.f32 	%f29, [%rd52];
	add.s64 	%rd17, %rd16, %rd13;
	ld.global.f32 	%f30, [%rd17];
	fma.rn.f32 	%f31, %f29, %f30, %f28;
	ld.global.f32 	%f32, [%rd52+4];
	add.s64 	%rd18, %rd17, %rd13;
	ld.global.f32 	%f33, [%rd18];
	fma.rn.f32 	%f34, %f32, %f33, %f31;
	ld.global.f32 	%f35, [%rd52+8];
	add.s64 	%rd19, %rd18, %rd13;
	ld.global.f32 	%f36, [%rd19];
	fma.rn.f32 	%f37, %f35, %f36, %f34;
	ld.global.f32 	%f38, [%rd52+12];
	add.s64 	%rd20, %rd19, %rd13;
	ld.global.f32 	%f39, [%rd20];
	fma.rn.f32 	%f67, %f38, %f39, %f37;
	add.s32 	%r37, %r37, 8;
	add.s32 	%r36, %r36, %r7;
	add.s64 	%rd52, %rd52, 32;
	setp.ne.s32 	%p6, %r37, 0;
	@%p6 bra 	$L__BB0_4;
$L__BB0_5:
	setp.eq.s32 	%p7, %r4, 0;
	@%p7 bra 	$L__BB0_13;
	and.b32  	%r13, %r18, 3;
	setp.lt.u32 	%p8, %r4, 4;
	@%p8 bra 	$L__BB0_8;
	add.s32 	%r28, %r39, %r3;
	mul.wide.u32 	%rd21, %r28, 4;
	add.s64 	%rd22, %rd2, %rd21;
	ld.global.f32 	%f41, [%rd22];
	mad.lo.s32 	%r29, %r39, %r19, %r2;
	mul.wide.s32 	%rd23, %r29, 4;
	add.s64 	%rd24, %rd1, %rd23;
	ld.global.f32 	%f42, [%rd24];
	fma.rn.f32 	%f43, %f41, %f42, %f67;
	cvt.u64.u32 	%rd25, %r3;
	cvt.u64.u32 	%rd26, %r39;
	add.s64 	%rd27, %rd26, %rd25;
	shl.b64 	%rd28, %rd27, 2;
	add.s64 	%rd29, %rd2, %rd28;
	ld.global.f32 	%f44, [%rd29+4];
	mul.wide.s32 	%rd30, %r19, 4;
	add.s64 	%rd31, %rd24, %rd30;
	ld.global.f32 	%f45, [%rd31];
	fma.rn.f32 	%f46, %f44, %f45, %f43;
	ld.global.f32 	%f47, [%rd29+8];
	add.s64 	%rd32, %rd31, %rd30;
	ld.global.f32 	%f48, [%rd32];
	fma.rn.f32 	%f49, %f47, %f48, %f46;
	ld.global.f32 	%f50, [%rd29+12];
	add.s64 	%rd33, %rd32, %rd30;
	ld.global.f32 	%f51, [%rd33];
	fma.rn.f32 	%f67, %f50, %f51, %f49;
	add.s32 	%r39, %r39, 4;
$L__BB0_8:
	setp.eq.s32 	%p9, %r13, 0;
	@%p9 bra 	$L__BB0_13;
	setp.eq.s32 	%p10, %r13, 1;
	@%p10 bra 	$L__BB0_11;
	add.s32 	%r30, %r39, %r3;
	mul.wide.u32 	%rd34, %r30, 4;
	add.s64 	%rd35, %rd2, %rd34;
	ld.global.f32 	%f53, [%rd35];
	mad.lo.s32 	%r31, %r39, %r19, %r2;
	mul.wide.s32 	%rd36, %r31, 4;
	add.s64 	%rd37, %rd1, %rd36;
	ld.global.f32 	%f54, [%rd37];
	fma.rn.f32 	%f55, %f53, %f54, %f67;
	cvt.u64.u32 	%rd38, %r3;
	cvt.u64.u32 	%rd39, %r39;
	add.s64 	%rd40, %rd39, %rd38;
	shl.b64 	%rd41, %rd40, 2;
	add.s64 	%rd42, %rd2, %rd41;
	ld.global.f32 	%f56, [%rd42+4];
	mul.wide.s32 	%rd43, %r19, 4;
	add.s64 	%rd44, %rd37, %rd43;
	ld.global.f32 	%f57, [%rd44];
	fma.rn.f32 	%f67, %f56, %f57, %f55;
	add.s32 	%r39, %r39, 2;
$L__BB0_11:
	and.b32  	%r32, %r18, 1;
	setp.eq.b32 	%p11, %r32, 1;
	not.pred 	%p12, %p11;
	@%p12 bra 	$L__BB0_13;
	add.s32 	%r33, %r39, %r3;
	mul.wide.u32 	%rd45, %r33, 4;
	add.s64 	%rd46, %rd2, %rd45;
	ld.global.f32 	%f58, [%rd46];
	mad.lo.s32 	%r34, %r39, %r19, %r2;
	mul.wide.s32 	%rd47, %r34, 4;
	add.s64 	%rd48, %rd1, %rd47;
	ld.global.f32 	%f59, [%rd48];
	fma.rn.f32 	%f67, %f58, %f59, %f67;
$L__BB0_13:
	mad.lo.s32 	%r35, %r19, %r1, %r2;
	cvta.to.global.u64 	%rd49, %rd6;
	mul.wide.s32 	%rd50, %r35, 4;
	add.s64 	%rd51, %rd49, %rd50;
	st.global.f32 	[%rd51], %f67;
$L__BB0_14:
	ret;

}


// ===== COMPILED SASS (sm_100) =====

	.target	sm_100

	.elftype	@"ET_EXEC"


//--------------------- .note.nv.tkinfo           --------------------------
	.section	.note.nv.tkinfo,"",@"SHT_NOTE"
	.sectionflags	@"SHF_NOTE_NV_TKINFO"
	.tkinfo
        /*0018*/ 	.word	0x00000002
        /*0030*/ 	.string	""
        /*0030*/ 	.string	"ptxas"
        /*0030*/ 	.string	"Cuda compilation tools, release 13.0, V13.0.88"
        /*0030*/ 	.string	"Build cuda_13.0.r13.0/compiler.36424714_0"
        /*0030*/ 	.string	"-arch sm_100 -m 64 "



//--------------------- .note.nv.cuinfo           --------------------------
	.section	.note.nv.cuinfo,"",@"SHT_NOTE"
	.sectionflags	@"SHF_NOTE_NV_CUINFO"
        /*0018*/ 	.short	0x0002
        /*001a*/ 	.short	0x0064
        /*001c*/ 	.short	0x0082
	.zero		2


//--------------------- .nv.info                  --------------------------
	.section	.nv.info,"",@"SHT_CUDA_INFO"
	.align	4


	//----- nvinfo : EIATTR_REGCOUNT
	.align		4
        /*0000*/ 	.byte	0x04, 0x2f
        /*0002*/ 	.short	(.L_1 - .L_0)
	.align		4
.L_0:
        /*0004*/ 	.word	index@(_Z20matrixMultiplyKernelPKfS0_Pfiii)
        /*0008*/ 	.word	0x00000020


	//----- nvinfo : EIATTR_FRAME_SIZE
	.align		4
.L_1:
        /*000c*/ 	.byte	0x04, 0x11
        /*000e*/ 	.short	(.L_3 - .L_2)
	.align		4
.L_2:
        /*0010*/ 	.word	index@(_Z20matrixMultiplyKernelPKfS0_Pfiii)
        /*0014*/ 	.word	0x00000000


	//----- nvinfo : EIATTR_MIN_STACK_SIZE
	.align		4
.L_3:
        /*0018*/ 	.byte	0x04, 0x12
        /*001a*/ 	.short	(.L_5 - .L_4)
	.align		4
.L_4:
        /*001c*/ 	.word	index@(_Z20matrixMultiplyKernelPKfS0_Pfiii)
        /*0020*/ 	.word	0x00000000
.L_5:


//--------------------- .nv.compat                --------------------------
	.section	.nv.compat,"",@"SHT_CUDA_COMPAT_INFO"
	.align	4
        /*0000*/ 	.byte	0x02, 0x09, 0x00, 0x00, 0x02, 0x02, 0x01, 0x00, 0x02, 0x05, 0x05, 0x00, 0x03, 0x07, 0x01, 0x01
        /*0010*/ 	.byte	0x02, 0x03, 0x00, 0x00, 0x02, 0x06, 0x01, 0x00, 0x04, 0x0b, 0x08, 0x00, 0x09, 0x00, 0x00, 0x00
        /*0020*/ 	.byte	0x00, 0x00, 0x00, 0x00


//--------------------- .nv.info._Z20matrixMultiplyKernelPKfS0_Pfiii --------------------------
	.section	.nv.info._Z20matrixMultiplyKernelPKfS0_Pfiii,"",@"SHT_CUDA_INFO"
	.sectionflags	@""
	.align	4


	//----- nvinfo : EIATTR_CUDA_API_VERSION
	.align		4
        /*0000*/ 	.byte	0x04, 0x37
        /*0002*/ 	.short	(.L_7 - .L_6)
.L_6:
        /*0004*/ 	.word	0x00000082


	//----- nvinfo : EIATTR_KPARAM_INFO
	.align		4
.L_7:
        /*0008*/ 	.byte	0x04, 0x17
        /*000a*/ 	.short	(.L_9 - .L_8)
.L_8:
        /*000c*/ 	.word	0x00000000
        /*0010*/ 	.short	0x0005
        /*0012*/ 	.short	0x0020
        /*0014*/ 	.byte	0x00, 0xf0, 0x11, 0x00


	//----- nvinfo : EIATTR_KPARAM_INFO
	.align		4
.L_9:
        /*0018*/ 	.byte	0x04, 0x17
        /*001a*/ 	.short	(.L_11 - .L_10)
.L_10:
        /*001c*/ 	.word	0x00000000
        /*0020*/ 	.short	0x0004
        /*0022*/ 	.short	0x001c
        /*0024*/ 	.byte	0x00, 0xf0, 0x11, 0x00


	//----- nvinfo : EIATTR_KPARAM_INFO
	.align		4
.L_11:
        /*0028*/ 	.byte	0x04, 0x17
        /*002a*/ 	.short	(.L_13 - .L_12)
.L_12:
        /*002c*/ 	.word	0x00000000
        /*0030*/ 	.short	0x0003
        /*0032*/ 	.short	0x0018
        /*0034*/ 	.byte	0x00, 0xf0, 0x11, 0x00


	//----- nvinfo : EIATTR_KPARAM_INFO
	.align		4
.L_13:
        /*0038*/ 	.byte	0x04, 0x17
        /*003a*/ 	.short	(.L_15 - .L_14)
.L_14:
        /*003c*/ 	.word	0x00000000
        /*0040*/ 	.short	0x0002
        /*0042*/ 	.short	0x0010
        /*0044*/ 	.byte	0x00, 0xf5, 0x21, 0x00


	//----- nvinfo : EIATTR_KPARAM_INFO
	.align		4
.L_15:
        /*0048*/ 	.byte	0x04, 0x17
        /*004a*/ 	.short	(.L_17 - .L_16)
.L_16:
        /*004c*/ 	.word	0x00000000
        /*0050*/ 	.short	0x0001
        /*0052*/ 	.short	0x0008
        /*0054*/ 	.byte	0x00, 0xf5, 0x21, 0x00


	//----- nvinfo : EIATTR_KPARAM_INFO
	.align		4
.L_17:
        /*0058*/ 	.byte	0x04, 0x17
        /*005a*/ 	.short	(.L_19 - .L_18)
.L_18:
        /*005c*/ 	.word	0x00000000
        /*0060*/ 	.short	0x0000
        /*0062*/ 	.short	0x0000
        /*0064*/ 	.byte	0x00, 0xf5, 0x21, 0x00


	//----- nvinfo : EIATTR_SPARSE_MMA_MASK
	.align		4
.L_19:
        /*0068*/ 	.byte	0x03, 0x50
        /*006a*/ 	.short	0x0000


	//----- nvinfo : EIATTR_MAXREG_COUNT
	.align		4
        /*006c*/ 	.byte	0x03, 0x1b
        /*006e*/ 	.short	0x00ff


	//----- nvinfo : EIATTR_MERCURY_ISA_VERSION
	.align		4
        /*0070*/ 	.byte	0x03, 0x5f
        /*0072*/ 	.short	0x0101


	//----- nvinfo : EIATTR_VRC_CTA_INIT_COUNT
	.align		4
        /*0074*/ 	.byte	0x02, 0x4a
	.zero		1
	.zero		1


	//----- nvinfo : EIATTR_EXIT_INSTR_OFFSETS
	.align		4
        /*0078*/ 	.byte	0x04, 0x1c
        /*007a*/ 	.short	(.L_21 - .L_20)


	//   ....[0]....
.L_20:
        /*007c*/ 	.word	0x000000d0


	//   ....[1]....
        /*0080*/ 	.word	0x000008f0


	//----- nvinfo : EIATTR_CBANK_PARAM_SIZE
	.align		4
.L_21:
        /*0084*/ 	.byte	0x03, 0x19
        /*0086*/ 	.short	0x0024


	//----- nvinfo : EIATTR_PARAM_CBANK
	.align		4
        /*0088*/ 	.byte	0x04, 0x0a
        /*008a*/ 	.short	(.L_23 - .L_22)
	.align		4
.L_22:
        /*008c*/ 	.word	index@(.nv.constant0._Z20matrixMultiplyKernelPKfS0_Pfiii)
        /*0090*/ 	.short	0x0380
        /*0092*/ 	.short	0x0024


	//----- nvinfo : EIATTR_SW_WAR
	.align		4
.L_23:
        /*0094*/ 	.byte	0x04, 0x36
        /*0096*/ 	.short	(.L_25 - .L_24)
.L_24:
        /*0098*/ 	.word	0x00000008
.L_25:


//--------------------- .nv.callgraph             --------------------------
	.section	.nv.callgraph,"",@"SHT_CUDA_CALLGRAPH"
	.align	4
	.sectionentsize	8
	.align		4
        /*0000*/ 	.word	0x00000000
	.align		4
        /*0004*/ 	.word	0xffffffff
	.align		4
        /*0008*/ 	.word	0x00000000
	.align		4
        /*000c*/ 	.word	0xfffffffe
	.align		4
        /*0010*/ 	.word	0x00000000
	.align		4
        /*0014*/ 	.word	0xfffffffd
	.align		4
        /*0018*/ 	.word	0x00000000
	.align		4
        /*001c*/ 	.word	0xfffffffc


//--------------------- .text._Z20matrixMultiplyKernelPKfS0_Pfiii --------------------------
	.section	.text._Z20matrixMultiplyKernelPKfS0_Pfiii,"ax",@progbits
	.align	128
        .global         _Z20matrixMultiplyKernelPKfS0_Pfiii
        .type           _Z20matrixMultiplyKernelPKfS0_Pfiii,@function
        .size           _Z20matrixMultiplyKernelPKfS0_Pfiii,(.L_x_5 - _Z20matrixMultiplyKernelPKfS0_Pfiii)
        .other          _Z20matrixMultiplyKernelPKfS0_Pfiii,@"STO_CUDA_ENTRY STV_DEFAULT"
_Z20matrixMultiplyKernelPKfS0_Pfiii:
.text._Z20matrixMultiplyKernelPKfS0_Pfiii:
[----:B------:R-:W-:Y:S01]  /*0000*/  LDC R1, c[0x0][0x37c] ;  /* 0x0000df00ff017b82 */ /* 0x000fe20000000800 */
[----:B------:R-:W0:Y:S07]  /*0010*/  S2R R3, SR_TID.Y ;  /* 0x0000000000037919 */ /* 0x000e2e0000002200 */
[----:B------:R-:W0:Y:S01]  /*0020*/  S2UR UR4, SR_CTAID.Y ;  /* 0x00000000000479c3 */ /* 0x000e220000002600 */
[----:B------:R-:W1:Y:S01]  /*0030*/  LDCU UR6, c[0x0][0x3a0] ;  /* 0x00007400ff0677ac */ /* 0x000e620008000800 */
[----:B------:R-:W2:Y:S06]  /*0040*/  S2R R5, SR_TID.X ;  /* 0x0000000000057919 */ /* 0x000eac0000002100 */
[----:B------:R-:W0:Y:S08]  /*0050*/  LDC R0, c[0x0][0x364] ;  /* 0x0000d900ff007b82 */ /* 0x000e300000000800 */
[----:B------:R-:W2:Y:S08]  /*0060*/  S2UR UR5, SR_CTAID.X ;  /* 0x00000000000579c3 */ /* 0x000eb00000002500 */
[----:B------:R-:W2:Y:S08]  /*0070*/  LDC R16, c[0x0][0x360] ;  /* 0x0000d800ff107b82 */ /* 0x000eb00000000800 */
[----:B------:R-:W3:Y:S01]  /*0080*/  LDC R17, c[0x0][0x39c] ;  /* 0x0000e700ff117b82 */ /* 0x000ee20000000800 */
[----:B0-----:R-:W-:-:S05]  /*0090*/  IMAD R0, R0, UR4, R3 ;  /* 0x0000000400007c24 */ /* 0x001fca000f8e0203 */
[----:B-1----:R-:W-:Y:S01]  /*00a0*/  ISETP.GE.AND P0, PT, R0, UR6, PT ;  /* 0x0000000600007c0c */ /* 0x002fe2000bf06270 */
[----:B--2---:R-:W-:-:S05]  /*00b0*/  IMAD R16, R16, UR5, R5 ;  /* 0x0000000510107c24 */ /* 0x004fca000f8e0205 */
[----:B---3--:R-:W-:-:S13]  /*00c0*/  ISETP.GE.OR P0, PT, R16, R17, P0 ;  /* 0x000000111000720c */ /* 0x008fda0000706670 */
[----:B------:R-:W-:Y:S05]  /*00d0*/  @P0 EXIT ;  /* 0x000000000000094d */ /* 0x000fea0003800000 */
[----:B------:R-:W0:Y:S01]  /*00e0*/  LDC R19, c[0x0][0x398] ;  /* 0x0000e600ff137b82 */ /* 0x000e220000000800 */
[----:B------:R-:W1:Y:S01]  /*00f0*/  LDCU.64 UR4, c[0x0][0x358] ;  /* 0x00006b00ff0477ac */ /* 0x000e620008000a00 */
[----:B------:R-:W-:Y:S01]  /*0100*/  HFMA2 R24, -RZ, RZ, 0, 0 ;  /* 0x00000000ff187431 */ /* 0x000fe200000001ff */
[----:B0-----:R-:W-:-:S13]  /*0110*/  ISETP.GE.AND P0, PT, R19, 0x1, PT ;  /* 0x000000011300780c */ /* 0x001fda0003f06270 */
[----:B-1----:R-:W-:Y:S05]  /*0120*/  @!P0 BRA `(.L_x_0) ;  /* 0x0000000400e08947 */ /* 0x002fea0003800000 */
[C---:B------:R-:W-:Y:S01]  /*0130*/  ISETP.GE.U32.AND P1, PT, R19.reuse, 0x8, PT ;  /* 0x000000081300780c */ /* 0x040fe20003f26070 */
[----:B------:R-:W-:Y:S01]  /*0140*/  IMAD R20, R0, R19, RZ ;  /* 0x0000001300147224 */ /* 0x000fe200078e02ff */
[----:B------:R-:W-:Y:S02]  /*0150*/  LOP3.LUT R27, R19, 0x7, RZ, 0xc0, !PT ;  /* 0x00000007131b7812 */ /* 0x000fe400078ec0ff */
[----:B------:R-:W-:Y:S02]  /*0160*/  MOV R24, RZ ;  /* 0x000000ff00187202 */ /* 0x000fe40000000f00 */
[----:B------:R-:W-:Y:S02]  /*0170*/  ISETP.NE.AND P0, PT, R27, RZ, PT ;  /* 0x000000ff1b00720c */ /* 0x000fe40003f05270 */
[----:B------:R-:W-:-:S05]  /*0180*/  MOV R21, RZ ;  /* 0x000000ff00157202 */ /* 0x000fca0000000f00 */
[----:B------:R-:W-:Y:S06]  /*0190*/  @!P1 BRA `(.L_x_1) ;  /* 0x0000000000c49947 */ /* 0x000fec0003800000 */
[----:B------:R-:W0:Y:S01]  /*01a0*/  LDC.64 R2, c[0x0][0x380] ;  /* 0x0000e000ff027b82 */ /* 0x000e220000000a00 */
[----:B------:R-:W-:Y:S02]  /*01b0*/  LOP3.LUT R21, R19, 0x7ffffff8, RZ, 0xc0, !PT ;  /* 0x7ffffff813157812 */ /* 0x000fe400078ec0ff */
[----:B------:R-:W-:Y:S02]  /*01c0*/  MOV R24, RZ ;  /* 0x000000ff00187202 */ /* 0x000fe40000000f00 */
[----:B------:R-:W-:Y:S02]  /*01d0*/  MOV R18, R16 ;  /* 0x0000001000127202 */ /* 0x000fe40000000f00 */
[----:B------:R-:W-:Y:S01]  /*01e0*/  IADD3 R22, PT, PT, -R21, RZ, RZ ;  /* 0x000000ff15167210 */ /* 0x000fe20007ffe1ff */
[----:B0-----:R-:W-:-:S03]  /*01f0*/  IMAD.WIDE.U32 R2, R20, 0x4, R2 ;  /* 0x0000000414027825 */ /* 0x001fc600078e0002 */
[----:B------:R-:W-:-:S04]  /*0200*/  IADD3 R4, P1, PT, R2, 0x10, RZ ;  /* 0x0000001002047810 */ /* 0x000fc80007f3e0ff */
[----:B------:R-:W-:-:S09]  /*0210*/  IADD3.X R5, PT, PT, RZ, R3, RZ, P1, !PT ;  /* 0x00000003ff057210 */ /* 0x000fd20000ffe4ff */
.L_x_2:
[----:B------:R-:W0:Y:S01]  /*0220*/  LDC.64 R14, c[0x0][0x388] ;  /* 0x0000e200ff0e7b82 */ /* 0x000e220000000a00 */
[----:B------:R-:W-:Y:S02]  /*0230*/  MOV R2, R4 ;  /* 0x0000000400027202 */ /* 0x000fe40000000f00 */
[----:B------:R-:W-:-:S05]  /*0240*/  MOV R3, R5 ;  /* 0x0000000500037202 */ /* 0x000fca0000000f00 */
[----:B------:R-:W2:Y:S04]  /*0250*/  LDG.E R25, desc[UR4][R2.64+-0x10] ;  /* 0xfffff00402197981 */ /* 0x000ea8000c1e1900 */
[----:B------:R-:W3:Y:S04]  /*0260*/  LDG.E R23, desc[UR4][R2.64+-0xc] ;  /* 0xfffff40402177981 */ /* 0x000ee8000c1e1900 */
[----:B------:R-:W4:Y:S04]  /*0270*/  LDG.E R29, desc[UR4][R2.64+-0x8] ;  /* 0xfffff804021d7981 */ /* 0x000f28000c1e1900 */
[----:B------:R-:W5:Y:S01]  /*0280*/  LDG.E R28, desc[UR4][R2.64+-0x4] ;  /* 0xfffffc04021c7981 */ /* 0x000f62000c1e1900 */
[----:B0-----:R-:W-:-:S05]  /*0290*/  IMAD.WIDE R14, R18, 0x4, R14 ;  /* 0x00000004120e7825 */ /* 0x001fca00078e020e */
[----:B------:R0:W2:Y:S01]  /*02a0*/  LDG.E R26, desc[UR4][R14.64] ;  /* 0x000000040e1a7981 */ /* 0x0000a2000c1e1900 */
[----:B------:R-:W-:-:S04]  /*02b0*/  IMAD.WIDE R12, R17, 0x4, R14 ;  /* 0x00000004110c7825 */ /* 0x000fc800078e020e */
[C---:B------:R-:W-:Y:S02]  /*02c0*/  IMAD.WIDE R4, R17.reuse, 0x4, R12 ;  /* 0x0000000411047825 */ /* 0x040fe400078e020c */
[----:B------:R-:W3:Y:S02]  /*02d0*/  LDG.E R12, desc[UR4][R12.64] ;  /* 0x000000040c0c7981 */ /* 0x000ee4000c1e1900 */
[C---:B------:R-:W-:Y:S02]  /*02e0*/  IMAD.WIDE R8, R17.reuse, 0x4, R4 ;  /* 0x0000000411087825 */ /* 0x040fe400078e0204 */
[----:B------:R-:W4:Y:S02]  /*02f0*/  LDG.E R4, desc[UR4][R4.64] ;  /* 0x0000000404047981 */ /* 0x000f24000c1e1900 */
[C---:B------:R-:W-:Y:S02]  /*0300*/  IMAD.WIDE R6, R17.reuse, 0x4, R8 ;  /* 0x0000000411067825 */ /* 0x040fe400078e0208 */
[----:B------:R-:W5:Y:S02]  /*0310*/  LDG.E R8, desc[UR4][R8.64] ;  /* 0x0000000408087981 */ /* 0x000f64000c1e1900 */
[----:B------:R-:W-:-:S02]  /*0320*/  IMAD.WIDE R10, R17, 0x4, R6 ;  /* 0x00000004110a7825 */ /* 0x000fc400078e0206 */
[----:B------:R-:W5:Y:S04]  /*0330*/  LDG.E R5, desc[UR4][R2.64] ;  /* 0x0000000402057981 */ /* 0x000f68000c1e1900 */
[----:B------:R-:W5:Y:S01]  /*0340*/  LDG.E R6, desc[UR4][R6.64] ;  /* 0x0000000406067981 */ /* 0x000f62000c1e1900 */
[----:B0-----:R-:W-:-:S03]  /*0350*/  IMAD.WIDE R14, R17, 0x4, R10 ;  /* 0x00000004110e7825 */ /* 0x001fc600078e020a */
[----:B------:R-:W5:Y:S04]  /*0360*/  LDG.E R10, desc[UR4][R10.64] ;  /* 0x000000040a0a7981 */ /* 0x000f68000c1e1900 */
[----:B------:R-:W5:Y:S04]  /*0370*/  LDG.E R13, desc[UR4][R14.64] ;  /* 0x000000040e0d7981 */ /* 0x000f68000c1e1900 */
[----:B------:R-:W5:Y:S04]  /*0380*/  LDG.E R7, desc[UR4][R2.64+0x4] ;  /* 0x0000040402077981 */ /* 0x000f68000c1e1900 */
[----:B------:R-:W5:Y:S01]  /*0390*/  LDG.E R9, desc[UR4][R2.64+0xc] ;  /* 0x00000c0402097981 */ /* 0x000f62000c1e1900 */
[----:B--2---:R-:W-:Y:S01]  /*03a0*/  FFMA R26, R25, R26, R24 ;  /* 0x0000001a191a7223 */ /* 0x004fe20000000018 */
[----:B------:R-:W-:-:S02]  /*03b0*/  IMAD.WIDE R24, R17, 0x4, R14 ;  /* 0x0000000411187825 */ /* 0x000fc400078e020e */
[----:B------:R-:W2:Y:S04]  /*03c0*/  LDG.E R14, desc[UR4][R2.64+0x8] ;  /* 0x00000804020e7981 */ /* 0x000ea8000c1e1900 */
[----:B------:R-:W2:Y:S01]  /*03d0*/  LDG.E R24, desc[UR4][R24.64] ;  /* 0x0000000418187981 */ /* 0x000ea2000c1e1900 */
[----:B---3--:R-:W-:Y:S01]  /*03e0*/  FFMA R12, R23, R12, R26 ;  /* 0x0000000c170c7223 */ /* 0x008fe2000000001a */
[----:B------:R-:W-:-:S03]  /*03f0*/  IADD3 R22, PT, PT, R22, 0x8, RZ ;  /* 0x0000000816167810 */ /* 0x000fc60007ffe0ff */
[----:B----4-:R-:W-:Y:S01]  /*0400*/  FFMA R29, R29, R4, R12 ;  /* 0x000000041d1d7223 */ /* 0x010fe2000000000c */
[----:B------:R-:W-:-:S03]  /*0410*/  ISETP.NE.AND P1, PT, R22, RZ, PT ;  /* 0x000000ff1600720c */ /* 0x000fc60003f25270 */
[----:B-----5:R-:W-:Y:S01]  /*0420*/  FFMA R8, R28, R8, R29 ;  /* 0x000000081c087223 */ /* 0x020fe2000000001d */
[----:B------:R-:W-:-:S03]  /*0430*/  IADD3 R4, P2, PT, R2, 0x20, RZ ;  /* 0x0000002002047810 */ /* 0x000fc60007f5e0ff */
[----:B------:R-:W-:Y:S01]  /*0440*/  FFMA R6, R5, R6, R8 ;  /* 0x0000000605067223 */ /* 0x000fe20000000008 */
[----:B------:R-:W-:Y:S02]  /*0450*/  IADD3.X R5, PT, PT, RZ, R3, RZ, P2, !PT ;  /* 0x00000003ff057210 */ /* 0x000fe400017fe4ff */
[----:B------:R-:W-:Y:S01]  /*0460*/  LEA R18, R17, R18, 0x3 ;  /* 0x0000001211127211 */ /* 0x000fe200078e18ff */
[----:B------:R-:W-:-:S04]  /*0470*/  FFMA R7, R7, R10, R6 ;  /* 0x0000000a07077223 */ /* 0x000fc80000000006 */
[----:B--2---:R-:W-:-:S04]  /*0480*/  FFMA R14, R14, R13, R7 ;  /* 0x0000000d0e0e7223 */ /* 0x004fc80000000007 */
[----:B------:R-:W-:Y:S01]  /*0490*/  FFMA R24, R9, R24, R14 ;  /* 0x0000001809187223 */ /* 0x000fe2000000000e */
[----:B------:R-:W-:Y:S06]  /*04a0*/  @P1 BRA `(.L_x_2) ;  /* 0xfffffffc005c1947 */ /* 0x000fec000383ffff */
.L_x_1:
[----:B------:R-:W-:Y:S05]  /*04b0*/  @!P0 BRA `(.L_x_0) ;  /* 0x0000000000fc8947 */ /* 0x000fea0003800000 */
[----:B------:R-:W-:Y:S02]  /*04c0*/  ISETP.GE.U32.AND P1, PT, R27, 0x4, PT ;  /* 0x000000041b00780c */ /* 0x000fe40003f26070 */
[----:B------:R-:W-:-:S04]  /*04d0*/  LOP3.LUT R14, R19, 0x3, RZ, 0xc0, !PT ;  /* 0x00000003130e7812 */ /* 0x000fc800078ec0ff */
[----:B------:R-:W-:-:S07]  /*04e0*/  ISETP.NE.AND P0, PT, R14, RZ, PT ;  /* 0x000000ff0e00720c */ /* 0x000fce0003f05270 */
[----:B------:R-:W-:Y:S06]  /*04f0*/  @!P1 BRA `(.L_x_3) ;  /* 0x00000000006c9947 */ /* 0x000fec0003800000 */
[----:B------:R-:W0:Y:S01]  /*0500*/  LDC.64 R4, c[0x0][0x388] ;  /* 0x0000e200ff047b82 */ /* 0x000e220000000a00 */
[----:B------:R-:W1:Y:S01]  /*0510*/  LDCU.64 UR6, c[0x0][0x380] ;  /* 0x00007000ff0677ac */ /* 0x000e620008000a00 */
[----:B------:R-:W-:Y:S01]  /*0520*/  IMAD R7, R21, R17, R16 ;  /* 0x0000001115077224 */ /* 0x000fe200078e0210 */
[CC--:B------:R-:W-:Y:S02]  /*0530*/  IADD3 R3, PT, PT, R20.reuse, R21.reuse, RZ ;  /* 0x0000001514037210 */ /* 0x0c0fe40007ffe0ff */
[----:B------:R-:W-:-:S03]  /*0540*/  IADD3 R8, P1, PT, R20, R21, RZ ;  /* 0x0000001514087210 */ /* 0x000fc60007f3e0ff */
[----:B------:R-:W2:Y:S01]  /*0550*/  LDC.64 R12, c[0x0][0x380] ;  /* 0x0000e000ff0c7b82 */ /* 0x000ea20000000a00 */
[----:B0-----:R-:W-:-:S04]  /*0560*/  IMAD.WIDE R4, R7, 0x4, R4 ;  /* 0x0000000407047825 */ /* 0x001fc800078e0204 */
[----:B------:R-:W-:Y:S02]  /*0570*/  IMAD.WIDE R6, R17, 0x4, R4 ;  /* 0x0000000411067825 */ /* 0x000fe400078e0204 */
[----:B------:R-:W3:Y:S02]  /*0580*/  LDG.E R4, desc[UR4][R4.64] ;  /* 0x0000000404047981 */ /* 0x000ee4000c1e1900 */
[----:B--2---:R-:W-:Y:S01]  /*0590*/  IMAD.WIDE.U32 R12, R3, 0x4, R12 ;  /* 0x00000004030c7825 */ /* 0x004fe200078e000c */
[----:B------:R-:W-:Y:S02]  /*05a0*/  IADD3.X R3, PT, PT, RZ, RZ, RZ, P1, !PT ;  /* 0x000000ffff037210 */ /* 0x000fe40000ffe4ff */
[----:B-1----:R-:W-:-:S03]  /*05b0*/  LEA R2, P1, R8, UR6, 0x2 ;  /* 0x0000000608027c11 */ /* 0x002fc6000f8210ff */
[----:B------:R-:W3:Y:S01]  /*05c0*/  LDG.E R13, desc[UR4][R12.64] ;  /* 0x000000040c0d7981 */ /* 0x000ee2000c1e1900 */
[----:B------:R-:W-:Y:S01]  /*05d0*/  LEA.HI.X R3, R8, UR7, R3, 0x2, P1 ;  /* 0x0000000708037c11 */ /* 0x000fe200088f1403 */
[C---:B------:R-:W-:Y:S02]  /*05e0*/  IMAD.WIDE R8, R17.reuse, 0x4, R6 ;  /* 0x0000000411087825 */ /* 0x040fe400078e0206 */
[----:B------:R-:W2:Y:S04]  /*05f0*/  LDG.E R6, desc[UR4][R6.64] ;  /* 0x0000000406067981 */ /* 0x000ea8000c1e1900 */
[----:B------:R-:W2:Y:S01]  /*0600*/  LDG.E R15, desc[UR4][R2.64+0x4] ;  /* 0x00000404020f7981 */ /* 0x000ea2000c1e1900 */
[----:B------:R-:W-:-:S03]  /*0610*/  IMAD.WIDE R10, R17, 0x4, R8 ;  /* 0x00000004110a7825 */ /* 0x000fc600078e0208 */
[----:B------:R-:W4:Y:S04]  /*0620*/  LDG.E R22, desc[UR4][R8.64] ;  /* 0x0000000408167981 */ /* 0x000f28000c1e1900 */
[----:B------:R-:W4:Y:S04]  /*0630*/  LDG.E R18, desc[UR4][R2.64+0x8] ;  /* 0x0000080402127981 */ /* 0x000f28000c1e1900 */
[----:B------:R-:W5:Y:S04]  /*0640*/  LDG.E R26, desc[UR4][R2.64+0xc] ;  /* 0x00000c04021a7981 */ /* 0x000f68000c1e1900 */
[----:B------:R-:W5:Y:S01]  /*0650*/  LDG.E R10, desc[UR4][R10.64] ;  /* 0x000000040a0a7981 */ /* 0x000f62000c1e1900 */
[----:B------:R-:W-:Y:S01]  /*0660*/  IADD3 R21, PT, PT, R21, 0x4, RZ ;  /* 0x0000000415157810 */ /* 0x000fe20007ffe0ff */
[----:B---3--:R-:W-:-:S04]  /*0670*/  FFMA R24, R13, R4, R24 ;  /* 0x000000040d187223 */ /* 0x008fc80000000018 */
[----:B--2---:R-:W-:-:S04]  /*0680*/  FFMA R15, R15, R6, R24 ;  /* 0x000000060f0f7223 */ /* 0x004fc80000000018 */
[----:B----4-:R-:W-:-:S04]  /*0690*/  FFMA R15, R18, R22, R15 ;  /* 0x00000016120f7223 */ /* 0x010fc8000000000f */
[----:B-----5:R-:W-:-:S07]  /*06a0*/  FFMA R24, R26, R10, R15 ;  /* 0x0000000a1a187223 */ /* 0x020fce000000000f */
.L_x_3:
[----:B------:R-:W-:Y:S05]  /*06b0*/  @!P0 BRA `(.L_x_0) ;  /* 0x00000000007c8947 */ /* 0x000fea0003800000 */
[----:B------:R-:W-:Y:S01]  /*06c0*/  ISETP.NE.AND P1, PT, R14, 0x1, PT ;  /* 0x000000010e00780c */ /* 0x000fe20003f25270 */
[----:B------:R-:W0:Y:S01]  /*06d0*/  LDC.64 R10, c[0x0][0x380] ;  /* 0x0000e000ff0a7b82 */ /* 0x000e220000000a00 */
[----:B------:R-:W-:-:S04]  /*06e0*/  LOP3.LUT R19, R19, 0x1, RZ, 0xc0, !PT ;  /* 0x0000000113137812 */ /* 0x000fc800078ec0ff */
[----:B------:R-:W-:-:S03]  /*06f0*/  ISETP.NE.U32.AND P0, PT, R19, 0x1, PT ;  /* 0x000000011300780c */ /* 0x000fc60003f05070 */
[----:B------:R-:W1:Y:S04]  /*0700*/  LDC.64 R8, c[0x0][0x388] ;  /* 0x0000e200ff087b82 */ /* 0x000e680000000a00 */
[CC--:B------:R-:W-:Y:S02]  /*0710*/  @P1 IADD3 R13, PT, PT, R20.reuse, R21.reuse, RZ ;  /* 0x00000015140d1210 */ /* 0x0c0fe40007ffe0ff */
[----:B------:R-:W-:Y:S02]  /*0720*/  @P1 IADD3 R12, P2, PT, R20, R21, RZ ;  /* 0x00000015140c1210 */ /* 0x000fe40007f5e0ff */
[----:B------:R-:W2:Y:S02]  /*0730*/  @P1 LDC.64 R2, c[0x0][0x380] ;  /* 0x0000e000ff021b82 */ /* 0x000ea40000000a00 */
[----:B------:R-:W-:-:S06]  /*0740*/  @P1 IADD3.X R14, PT, PT, RZ, RZ, RZ, P2, !PT ;  /* 0x000000ffff0e1210 */ /* 0x000fcc00017fe4ff */
[----:B------:R-:W3:Y:S01]  /*0750*/  LDC.64 R4, c[0x0][0x380] ;  /* 0x0000e000ff047b82 */ /* 0x000ee20000000a00 */
[----:B0-----:R-:W-:-:S04]  /*0760*/  @P1 IMAD.WIDE.U32 R10, R13, 0x4, R10 ;  /* 0x000000040d0a1825 */ /* 0x001fc800078e000a */
[C---:B------:R-:W-:Y:S01]  /*0770*/  @P1 IMAD R13, R21.reuse, R17, R16 ;  /* 0x00000011150d1224 */ /* 0x040fe200078e0210 */
[----:B------:R-:W-:Y:S01]  /*0780*/  @P1 IADD3 R21, PT, PT, R21, 0x2, RZ ;  /* 0x0000000215151810 */ /* 0x000fe20007ffe0ff */
[----:B------:R-:W4:Y:S01]  /*0790*/  @P1 LDG.E R11, desc[UR4][R10.64] ;  /* 0x000000040a0b1981 */ /* 0x000f22000c1e1900 */
[----:B------:R-:W0:Y:S01]  /*07a0*/  LDC.64 R6, c[0x0][0x388] ;  /* 0x0000e200ff067b82 */ /* 0x000e220000000a00 */
[----:B-1----:R-:W-:Y:S01]  /*07b0*/  @P1 IMAD.WIDE R8, R13, 0x4, R8 ;  /* 0x000000040d081825 */ /* 0x002fe200078e0208 */
[----:B------:R-:W-:Y:S02]  /*07c0*/  @!P0 IADD3 R15, PT, PT, R20, R21, RZ ;  /* 0x00000015140f8210 */ /* 0x000fe40007ffe0ff */
[----:B--2---:R-:W-:Y:S01]  /*07d0*/  @P1 LEA R2, P2, R12, R2, 0x2 ;  /* 0x000000020c021211 */ /* 0x004fe200078410ff */
[----:B------:R-:W-:-:S03]  /*07e0*/  @!P0 IMAD R21, R21, R17, R16 ;  /* 0x0000001115158224 */ /* 0x000fc600078e0210 */
[----:B------:R-:W-:Y:S01]  /*07f0*/  @P1 LEA.HI.X R3, R12, R3, R14, 0x2, P2 ;  /* 0x000000030c031211 */ /* 0x000fe200010f140e */
[----:B------:R-:W-:Y:S01]  /*0800*/  @P1 IMAD.WIDE R12, R17, 0x4, R8 ;  /* 0x00000004110c1825 */ /* 0x000fe200078e0208 */
[----:B------:R-:W4:Y:S03]  /*0810*/  @P1 LDG.E R14, desc[UR4][R8.64] ;  /* 0x00000004080e1981 */ /* 0x000f26000c1e1900 */
[----:B---3--:R-:W-:Y:S01]  /*0820*/  @!P0 IMAD.WIDE.U32 R4, R15, 0x4, R4 ;  /* 0x000000040f048825 */ /* 0x008fe200078e0004 */
[----:B------:R-:W2:Y:S04]  /*0830*/  @P1 LDG.E R2, desc[UR4][R2.64+0x4] ;  /* 0x0000040402021981 */ /* 0x000ea8000c1e1900 */
[----:B------:R-:W2:Y:S01]  /*0840*/  @P1 LDG.E R12, desc[UR4][R12.64] ;  /* 0x000000040c0c1981 */ /* 0x000ea2000c1e1900 */
[----:B0-----:R-:W-:-:S03]  /*0850*/  @!P0 IMAD.WIDE R6, R21, 0x4, R6 ;  /* 0x0000000415068825 */ /* 0x001fc600078e0206 */
[----:B------:R-:W3:Y:S04]  /*0860*/  @!P0 LDG.E R5, desc[UR4][R4.64] ;  /* 0x0000000404058981 */ /* 0x000ee8000c1e1900 */
[----:B------:R-:W3:Y:S01]  /*0870*/  @!P0 LDG.E R6, desc[UR4][R6.64] ;  /* 0x0000000406068981 */ /* 0x000ee2000c1e1900 */
[----:B----4-:R-:W-:-:S04]  /*0880*/  @P1 FFMA R11, R11, R14, R24 ;  /* 0x0000000e0b0b1223 */ /* 0x010fc80000000018 */
[----:B--2---:R-:W-:-:S04]  /*0890*/  @P1 FFMA R24, R2, R12, R11 ;  /* 0x0000000c02181223 */ /* 0x004fc8000000000b */
[----:B---3--:R-:W-:-:S07]  /*08a0*/  @!P0 FFMA R24, R5, R6, R24 ;  /* 0x0000000605188223 */ /* 0x008fce0000000018 */
.L_x_0:
[----:B------:R-:W0:Y:S01]  /*08b0*/  LDC.64 R2, c[0x0][0x390] ;  /* 0x0000e400ff027b82 */ /* 0x000e220000000a00 */
[----:B------:R-:W-:-:S04]  /*08c0*/  IMAD R17, R0, R17, R16 ;  /* 0x0000001100117224 */ /* 0x000fc800078e0210 */
[----:B0-----:R-:W-:-:S05]  /*08d0*/  IMAD.WIDE R2, R17, 0x4, R2 ;  /* 0x0000000411027825 */ /* 0x001fca00078e0202 */
[----:B------:R-:W-:Y:S01]  /*08e0*/  STG.E desc[UR4][R2.64], R24 ;  /* 0x0000001802007986 */ /* 0x000fe2000c101904 */
[----:B------:R-:W-:Y:S05]  /*08f0*/  EXIT ;  /* 0x000000000000794d */ /* 0x000fea0003800000 */
.L_x_4:
[----:B------:R-:W-:-:S00]  /*0900*/  BRA `(.L_x_4) ;  /* 0xfffffffc00fc7947 */ /* 0x000fc0000383ffff */
[----:B------:R-:W-:-:S00]  /*0910*/  NOP ;  /* 0x0000000000007918 */ /* 0x000fc00000000000 */
        /* <DEDUP_REMOVED lines=14> */
.L_x_5:


//--------------------- .nv.shared.reserved.0     --------------------------
	.section	.nv.shared.reserved.0,"aw",@nobits
	.weak		__nv_reservedSMEM_offset_0_alias
	.size		__nv_reservedSMEM_offset_0_alias, 0, 64
	.other		__nv_reservedSMEM_offset_0_alias,@"STO_CUDA_RESERVED_SHARED STV_DEFAULT"
__nv_reservedSMEM_offset_0_alias:
	.zero		0
	.zero		64


//--------------------- .nv.constant0._Z20matrixMultiplyKernelPKfS0_Pfiii --------------------------
	.section	.nv.constant0._Z20matrixMultiplyKernelPKfS0_Pfiii,"a",@progbits
	.sectionflags	@""
	.align	4
.nv.constant0._Z20matrixMultiplyKernelPKfS0_Pfiii:
	.zero		932


//--------------------- SYMBOLS --------------------------

	.type		.nv.reservedSmem.offset0,@object
	.size		.nv.reservedSmem.offset0,0x4
